//
// Generated by NVIDIA NVVM Compiler
//
// Compiler Build ID: CL-36424714
// Cuda compilation tools, release 13.0, V13.0.88
// Based on NVVM 20.0.0
//

.version 9.0
.target sm_100
.address_size 64

	// .globl	_Z15coalescedKernelPKfPfi

.visible .entry _Z15coalescedKernelPKfPfi(
	.param .u64 .ptr .align 1 _Z15coalescedKernelPKfPfi_param_0,
	.param .u64 .ptr .align 1 _Z15coalescedKernelPKfPfi_param_1,
	.param .u32 _Z15coalescedKernelPKfPfi_param_2
)
{
	.reg .pred 	%p<2>;
	.reg .b32 	%r<6>;
	.reg .b32 	%f<3>;
	.reg .b64 	%rd<8>;

	ld.param.u64 	%rd1, [_Z15coalescedKernelPKfPfi_param_0];
	ld.param.u64 	%rd2, [_Z15coalescedKernelPKfPfi_param_1];
	ld.param.u32 	%r2, [_Z15coalescedKernelPKfPfi_param_2];
	mov.u32 	%r3, %ctaid.x;
	mov.u32 	%r4, %ntid.x;
	mov.u32 	%r5, %tid.x;
	mad.lo.s32 	%r1, %r3, %r4, %r5;
	setp.ge.s32 	%p1, %r1, %r2;
	@%p1 bra 	$L__BB0_2;
	cvta.to.global.u64 	%rd3, %rd1;
	cvta.to.global.u64 	%rd4, %rd2;
	mul.wide.s32 	%rd5, %r1, 4;
	add.s64 	%rd6, %rd3, %rd5;
	ld.global.f32 	%f1, [%rd6];
	add.f32 	%f2, %f1, %f1;
	add.s64 	%rd7, %rd4, %rd5;
	st.global.f32 	[%rd7], %f2;
$L__BB0_2:
	ret;

}
	// .globl	_Z18nonCoalescedKernelPKfPfi
.visible .entry _Z18nonCoalescedKernelPKfPfi(
	.param .u64 .ptr .align 1 _Z18nonCoalescedKernelPKfPfi_param_0,
	.param .u64 .ptr .align 1 _Z18nonCoalescedKernelPKfPfi_param_1,
	.param .u32 _Z18nonCoalescedKernelPKfPfi_param_2
)
{
	.reg .pred 	%p<2>;
	.reg .b32 	%r<17>;
	.reg .b32 	%f<3>;
	.reg .b64 	%rd<9>;

	ld.param.u64 	%rd1, [_Z18nonCoalescedKernelPKfPfi_param_0];
	ld.param.u64 	%rd2, [_Z18nonCoalescedKernelPKfPfi_param_1];
	ld.param.u32 	%r2, [_Z18nonCoalescedKernelPKfPfi_param_2];
	mov.u32 	%r3, %ctaid.x;
	mov.u32 	%r4, %ntid.x;
	mov.u32 	%r5, %tid.x;
	mad.lo.s32 	%r1, %r3, %r4, %r5;
	setp.ge.s32 	%p1, %r1, %r2;
	@%p1 bra 	$L__BB1_2;
	cvta.to.global.u64 	%rd3, %rd1;
	cvta.to.global.u64 	%rd4, %rd2;
	shr.s32 	%r6, %r2, 31;
	shr.u32 	%r7, %r6, 27;
	add.s32 	%r8, %r2, %r7;
	shr.s32 	%r9, %r8, 5;
	shr.s32 	%r10, %r1, 31;
	shr.u32 	%r11, %r10, 27;
	add.s32 	%r12, %r1, %r11;
	and.b32  	%r13, %r12, -32;
	sub.s32 	%r14, %r1, %r13;
	shr.s32 	%r15, %r12, 5;
	mad.lo.s32 	%r16, %r9, %r14, %r15;
	mul.wide.s32 	%rd5, %r16, 4;
	add.s64 	%rd6, %rd3, %rd5;
	ld.global.f32 	%f1, [%rd6];
	add.f32 	%f2, %f1, %f1;
	mul.wide.s32 	%rd7, %r1, 4;
	add.s64 	%rd8, %rd4, %rd7;
	st.global.f32 	[%rd8], %f2;
$L__BB1_2:
	ret;

}


// ===== COMPILED SASS (sm_100) =====

	.target	sm_100

	.elftype	@"ET_EXEC"


//--------------------- .note.nv.tkinfo           --------------------------
	.section	.note.nv.tkinfo,"",@"SHT_NOTE"
	.sectionflags	@"SHF_NOTE_NV_TKINFO"
	.tkinfo
        /*0018*/ 	.word	0x00000002
        /*0030*/ 	.string	""
        /*0030*/ 	.string	"ptxas"
        /*0030*/ 	.string	"Cuda compilation tools, release 13.0, V13.0.88"
        /*0030*/ 	.string	"Build cuda_13.0.r13.0/compiler.36424714_0"
        /*0030*/ 	.string	"-arch sm_100 -m 64 "



//--------------------- .note.nv.cuinfo           --------------------------
	.section	.note.nv.cuinfo,"",@"SHT_NOTE"
	.sectionflags	@"SHF_NOTE_NV_CUINFO"
        /*0018*/ 	.short	0x0002
        /*001a*/ 	.short	0x0064
        /*001c*/ 	.short	0x0082
	.zero		2


//--------------------- .nv.info                  --------------------------
	.section	.nv.info,"",@"SHT_CUDA_INFO"
	.align	4


	//----- nvinfo : EIATTR_REGCOUNT
	.align		4
        /*0000*/ 	.byte	0x04, 0x2f
        /*0002*/ 	.short	(.L_1 - .L_0)
	.align		4
.L_0:
        /*0004*/ 	.word	index@(_Z15coalescedKernelPKfPfi)
        /*0008*/ 	.word	0x0000000a


	//----- nvinfo : EIATTR_FRAME_SIZE
	.align		4
.L_1:
        /*000c*/ 	.byte	0x04, 0x11
        /*000e*/ 	.short	(.L_3 - .L_2)
	.align		4
.L_2:
        /*0010*/ 	.word	index@(_Z15coalescedKernelPKfPfi)
        /*0014*/ 	.word	0x00000000


	//----- nvinfo : EIATTR_REGCOUNT
	.align		4
.L_3:
        /*0018*/ 	.byte	0x04, 0x2f
        /*001a*/ 	.short	(.L_5 - .L_4)
	.align		4
.L_4:
        /*001c*/ 	.word	index@(_Z18nonCoalescedKernelPKfPfi)
        /*0020*/ 	.word	0x0000000a


	//----- nvinfo : EIATTR_FRAME_SIZE
	.align		4
.L_5:
        /*0024*/ 	.byte	0x04, 0x11
        /*0026*/ 	.short	(.L_7 - .L_6)
	.align		4
.L_6:
        /*0028*/ 	.word	index@(_Z18nonCoalescedKernelPKfPfi)
        /*002c*/ 	.word	0x00000000


	//----- nvinfo : EIATTR_MIN_STACK_SIZE
	.align		4
.L_7:
        /*0030*/ 	.byte	0x04, 0x12
        /*0032*/ 	.short	(.L_9 - .L_8)
	.align		4
.L_8:
        /*0034*/ 	.word	index@(_Z18nonCoalescedKernelPKfPfi)
        /*0038*/ 	.word	0x00000000


	//----- nvinfo : EIATTR_MIN_STACK_SIZE
	.align		4
.L_9:
        /*003c*/ 	.byte	0x04, 0x12
        /*003e*/ 	.short	(.L_11 - .L_10)
	.align		4
.L_10:
        /*0040*/ 	.word	index@(_Z15coalescedKernelPKfPfi)
        /*0044*/ 	.word	0x00000000
.L_11:


//--------------------- .nv.compat                --------------------------
	.section	.nv.compat,"",@"SHT_CUDA_COMPAT_INFO"
	.align	4
        /*0000*/ 	.byte	0x02, 0x09, 0x00, 0x00, 0x02, 0x02, 0x01, 0x00, 0x02, 0x05, 0x05, 0x00, 0x03, 0x07, 0x01, 0x01
        /*0010*/ 	.byte	0x02, 0x03, 0x00, 0x00, 0x02, 0x06, 0x01, 0x00, 0x04, 0x0b, 0x08, 0x00, 0x09, 0x00, 0x00, 0x00
        /*0020*/ 	.byte	0x00, 0x00, 0x00, 0x00


//--------------------- .nv.info._Z18nonCoalescedKernelPKfPfi --------------------------
	.section	.nv.info._Z18nonCoalescedKernelPKfPfi,"",@"SHT_CUDA_INFO"
	.sectionflags	@""
	.align	4


	//----- nvinfo : EIATTR_CUDA_API_VERSION
	.align		4
        /*0000*/ 	.byte	0x04, 0x37
        /*0002*/ 	.short	(.L_13 - .L_12)
.L_12:
        /*0004*/ 	.word	0x00000082


	//----- nvinfo : EIATTR_KPARAM_INFO
	.align		4
.L_13:
        /*0008*/ 	.byte	0x04, 0x17
        /*000a*/ 	.short	(.L_15 - .L_14)
.L_14:
        /*000c*/ 	.word	0x00000000
        /*0010*/ 	.short	0x0002
        /*0012*/ 	.short	0x0010
        /*0014*/ 	.byte	0x00, 0xf0, 0x11, 0x00


	//----- nvinfo : EIATTR_KPARAM_INFO
	.align		4
.L_15:
        /*0018*/ 	.byte	0x04, 0x17
        /*001a*/ 	.short	(.L_17 - .L_16)
.L_16:
        /*001c*/ 	.word	0x00000000
        /*0020*/ 	.short	0x0001
        /*0022*/ 	.short	0x0008
        /*0024*/ 	.byte	0x00, 0xf5, 0x21, 0x00


	//----- nvinfo : EIATTR_KPARAM_INFO
	.align		4
.L_17:
        /*0028*/ 	.byte	0x04, 0x17
        /*002a*/ 	.short	(.L_19 - .L_18)
.L_18:
        /*002c*/ 	.word	0x00000000
        /*0030*/ 	.short	0x0000
        /*0032*/ 	.short	0x0000
        /*0034*/ 	.byte	0x00, 0xf5, 0x21, 0x00


	//----- nvinfo : EIATTR_SPARSE_MMA_MASK
	.align		4
.L_19:
        /*0038*/ 	.byte	0x03, 0x50
        /*003a*/ 	.short	0x0000


	//----- nvinfo : EIATTR_MAXREG_COUNT
	.align		4
        /*003c*/ 	.byte	0x03, 0x1b
        /*003e*/ 	.short	0x00ff


	//----- nvinfo : EIATTR_MERCURY_ISA_VERSION
	.align		4
        /*0040*/ 	.byte	0x03, 0x5f
        /*0042*/ 	.short	0x0101


	//----- nvinfo : EIATTR_VRC_CTA_INIT_COUNT
	.align		4
        /*0044*/ 	.byte	0x02, 0x4a
	.zero		1
	.zero		1


	//----- nvinfo : EIATTR_EXIT_INSTR_OFFSETS
	.align		4
        /*0048*/ 	.byte	0x04, 0x1c
        /*004a*/ 	.short	(.L_21 - .L_20)


	//   ....[0]....
.L_20:
        /*004c*/ 	.word	0x00000070


	//   ....[1]....
        /*0050*/ 	.word	0x00000190


	//----- nvinfo : EIATTR_CBANK_PARAM_SIZE
	.align		4
.L_21:
        /*0054*/ 	.byte	0x03, 0x19
        /*0056*/ 	.short	0x0014


	//----- nvinfo : EIATTR_PARAM_CBANK
	.align		4
        /*0058*/ 	.byte	0x04, 0x0a
        /*005a*/ 	.short	(.L_23 - .L_22)
	.align		4
.L_22:
        /*005c*/ 	.word	index@(.nv.constant0._Z18nonCoalescedKernelPKfPfi)
        /*0060*/ 	.short	0x0380
        /*0062*/ 	.short	0x0014


	//----- nvinfo : EIATTR_SW_WAR
	.align		4
.L_23:
        /*0064*/ 	.byte	0x04, 0x36
        /*0066*/ 	.short	(.L_25 - .L_24)
.L_24:
        /*0068*/ 	.word	0x00000008
.L_25:


//--------------------- .nv.info._Z15coalescedKernelPKfPfi --------------------------
	.section	.nv.info._Z15coalescedKernelPKfPfi,"",@"SHT_CUDA_INFO"
	.sectionflags	@""
	.align	4


	//----- nvinfo : EIATTR_CUDA_API_VERSION
	.align		4
        /*0000*/ 	.byte	0x04, 0x37
        /*0002*/ 	.short	(.L_27 - .L_26)
.L_26:
        /*0004*/ 	.word	0x00000082


	//----- nvinfo : EIATTR_KPARAM_INFO
	.align		4
.L_27:
        /*0008*/ 	.byte	0x04, 0x17
        /*000a*/ 	.short	(.L_29 - .L_28)
.L_28:
        /*000c*/ 	.word	0x00000000
        /*0010*/ 	.short	0x0002
        /*0012*/ 	.short	0x0010
        /*0014*/ 	.byte	0x00, 0xf0, 0x11, 0x00


	//----- nvinfo : EIATTR_KPARAM_INFO
	.align		4
.L_29:
        /*0018*/ 	.byte	0x04, 0x17
        /*001a*/ 	.short	(.L_31 - .L_30)
.L_30:
        /*001c*/ 	.word	0x00000000
        /*0020*/ 	.short	0x0001
        /*0022*/ 	.short	0x0008
        /*0024*/ 	.byte	0x00, 0xf5, 0x21, 0x00


	//----- nvinfo : EIATTR_KPARAM_INFO
	.align		4
.L_31:
        /*0028*/ 	.byte	0x04, 0x17
        /*002a*/ 	.short	(.L_33 - .L_32)
.L_32:
        /*002c*/ 	.word	0x00000000
        /*0030*/ 	.short	0x0000
        /*0032*/ 	.short	0x0000
        /*0034*/ 	.byte	0x00, 0xf5, 0x21, 0x00


	//----- nvinfo : EIATTR_SPARSE_MMA_MASK
	.align		4
.L_33:
        /*0038*/ 	.byte	0x03, 0x50
        /*003a*/ 	.short	0x0000


	//----- nvinfo : EIATTR_MAXREG_COUNT
	.align		4
        /*003c*/ 	.byte	0x03, 0x1b
        /*003e*/ 	.short	0x00ff


	//----- nvinfo : EIATTR_MERCURY_ISA_VERSION
	.align		4
        /*0040*/ 	.byte	0x03, 0x5f
        /*0042*/ 	.short	0x0101


	//----- nvinfo : EIATTR_VRC_CTA_INIT_COUNT
	.align		4
        /*0044*/ 	.byte	0x02, 0x4a
	.zero		1
	.zero		1


	//----- nvinfo : EIATTR_EXIT_INSTR_OFFSETS
	.align		4
        /*0048*/ 	.byte	0x04, 0x1c
        /*004a*/ 	.short	(.L_35 - .L_34)


	//   ....[0]....
.L_34:
        /*004c*/ 	.word	0x00000070


	//   ....[1]....
        /*0050*/ 	.word	0x00000100


	//----- nvinfo : EIATTR_CBANK_PARAM_SIZE
	.align		4
.L_35:
        /*0054*/ 	.byte	0x03, 0x19
        /*0056*/ 	.short	0x0014


	//----- nvinfo : EIATTR_PARAM_CBANK
	.align		4
        /*0058*/ 	.byte	0x04, 0x0a
        /*005a*/ 	.short	(.L_37 - .L_36)
	.align		4
.L_36:
        /*005c*/ 	.word	index@(.nv.constant0._Z15coalescedKernelPKfPfi)
        /*0060*/ 	.short	0x0380
        /*0062*/ 	.short	0x0014


	//----- nvinfo : EIATTR_SW_WAR
	.align		4
.L_37:
        /*0064*/ 	.byte	0x04, 0x36
        /*0066*/ 	.short	(.L_39 - .L_38)
.L_38:
        /*0068*/ 	.word	0x00000008
.L_39:


//--------------------- .nv.callgraph             --------------------------
	.section	.nv.callgraph,"",@"SHT_CUDA_CALLGRAPH"
	.align	4
	.sectionentsize	8
	.align		4
        /*0000*/ 	.word	0x00000000
	.align		4
        /*0004*/ 	.word	0xffffffff
	.align		4
        /*0008*/ 	.word	0x00000000
	.align		4
        /*000c*/ 	.word	0xfffffffe
	.align		4
        /*0010*/ 	.word	0x00000000
	.align		4
        /*0014*/ 	.word	0xfffffffd
	.align		4
        /*0018*/ 	.word	0x00000000
	.align		4
        /*001c*/ 	.word	0xfffffffc


//--------------------- .text._Z18nonCoalescedKernelPKfPfi --------------------------
	.section	.text._Z18nonCoalescedKernelPKfPfi,"ax",@progbits
	.align	128
        .global         _Z18nonCoalescedKernelPKfPfi
        .type           _Z18nonCoalescedKernelPKfPfi,@function
        .size           _Z18nonCoalescedKernelPKfPfi,(.L_x_2 - _Z18nonCoalescedKernelPKfPfi)
        .other          _Z18nonCoalescedKernelPKfPfi,@"STO_CUDA_ENTRY STV_DEFAULT"
_Z18nonCoalescedKernelPKfPfi:
.text._Z18nonCoalescedKernelPKfPfi:
[----:B------:R-:W-:Y:S01]  /*0000*/  LDC R1, c[0x0][0x37c] ;  /* 0x0000df00ff017b82 */ /* 0x000fe20000000800 */
[----:B------:R-:W0:Y:S07]  /*0010*/  S2R R0, SR_TID.X ;  /* 0x0000000000007919 */ /* 0x000e2e0000002100 */
[----:B------:R-:W0:Y:S01]  /*0020*/  S2UR UR4, SR_CTAID.X ;  /* 0x00000000000479c3 */ /* 0x000e220000002500 */
[----:B------:R-:W1:Y:S07]  /*0030*/  LDCU UR5, c[0x0][0x390] ;  /* 0x00007200ff0577ac */ /* 0x000e6e0008000800 */
[----:B------:R-:W0:Y:S02]  /*0040*/  LDC R7, c[0x0][0x360] ;  /* 0x0000d800ff077b82 */ /* 0x000e240000000800 */
[----:B0-----:R-:W-:-:S05]  /*0050*/  IMAD R7, R7, UR4, R0 ;  /* 0x0000000407077c24 */ /* 0x001fca000f8e0200 */
[----:B-1----:R-:W-:-:S13]  /*0060*/  ISETP.GE.AND P0, PT, R7, UR5, PT ;  /* 0x0000000507007c0c */ /* 0x002fda000bf06270 */
[----:B------:R-:W-:Y:S05]  /*0070*/  @P0 EXIT ;  /* 0x000000000000094d */ /* 0x000fea0003800000 */
[----:B------:R-:W0:Y:S01]  /*0080*/  LDC.64 R2, c[0x0][0x380] ;  /* 0x0000e000ff027b82 */ /* 0x000e220000000a00 */
[----:B------:R-:W-:Y:S01]  /*0090*/  SHF.R.S32.HI R0, RZ, 0x1f, R7 ;  /* 0x0000001fff007819 */ /* 0x000fe20000011407 */
[----:B------:R-:W-:Y:S01]  /*00a0*/  USHF.R.S32.HI UR4, URZ, 0x1f, UR5 ;  /* 0x0000001fff047899 */ /* 0x000fe20008011405 */
[----:B------:R-:W1:Y:S02]  /*00b0*/  LDCU.64 UR6, c[0x0][0x358] ;  /* 0x00006b00ff0677ac */ /* 0x000e640008000a00 */
[----:B------:R-:W-:Y:S01]  /*00c0*/  LEA.HI R0, R0, R7, RZ, 0x5 ;  /* 0x0000000700007211 */ /* 0x000fe200078f28ff */
[----:B------:R-:W-:-:S03]  /*00d0*/  ULEA.HI UR4, UR4, UR5, URZ, 0x5 ;  /* 0x0000000504047291 */ /* 0x000fc6000f8f28ff */
[----:B------:R-:W-:Y:S02]  /*00e0*/  LOP3.LUT R4, R0, 0xffffffe0, RZ, 0xc0, !PT ;  /* 0xffffffe000047812 */ /* 0x000fe400078ec0ff */
[----:B------:R-:W-:Y:S01]  /*00f0*/  SHF.R.S32.HI R5, RZ, 0x5, R0 ;  /* 0x00000005ff057819 */ /* 0x000fe20000011400 */
[----:B------:R-:W-:Y:S01]  /*0100*/  USHF.R.S32.HI UR4, URZ, 0x5, UR4 ;  /* 0x00000005ff047899 */ /* 0x000fe20008011404 */
[----:B------:R-:W-:-:S05]  /*0110*/  IADD3 R4, PT, PT, R7, -R4, RZ ;  /* 0x8000000407047210 */ /* 0x000fca0007ffe0ff */
[----:B------:R-:W-:-:S04]  /*0120*/  IMAD R5, R4, UR4, R5 ;  /* 0x0000000404057c24 */ /* 0x000fc8000f8e0205 */
[----:B0-----:R-:W-:Y:S02]  /*0130*/  IMAD.WIDE R2, R5, 0x4, R2 ;  /* 0x0000000405027825 */ /* 0x001fe400078e0202 */
[----:B------:R-:W0:Y:S04]  /*0140*/  LDC.64 R4, c[0x0][0x388] ;  /* 0x0000e200ff047b82 */ /* 0x000e280000000a00 */
[----:B-1----:R-:W2:Y:S01]  /*0150*/  LDG.E R2, desc[UR6][R2.64] ;  /* 0x0000000602027981 */ /* 0x002ea2000c1e1900 */
[----:B0-----:R-:W-:-:S04]  /*0160*/  IMAD.WIDE R4, R7, 0x4, R4 ;  /* 0x0000000407047825 */ /* 0x001fc800078e0204 */
[----:B--2---:R-:W-:-:S05]  /*0170*/  FADD R7, R2, R2 ;  /* 0x0000000202077221 */ /* 0x004fca0000000000 */
[----:B------:R-:W-:Y:S01]  /*0180*/  STG.E desc[UR6][R4.64], R7 ;  /* 0x0000000704007986 */ /* 0x000fe2000c101906 */
[----:B------:R-:W-:Y:S05]  /*0190*/  EXIT ;  /* 0x000000000000794d */ /* 0x000fea0003800000 */
.L_x_0:
[----:B------:R-:W-:-:S00]  /*01a0*/  BRA `(.L_x_0) ;  /* 0xfffffffc00fc7947 */ /* 0x000fc0000383ffff */
[----:B------:R-:W-:-:S00]  /*01b0*/  NOP ;  /* 0x0000000000007918 */ /* 0x000fc00000000000 */
        /* <DEDUP_REMOVED lines=12> */
.L_x_2:


//--------------------- .text._Z15coalescedKernelPKfPfi --------------------------
	.section	.text._Z15coalescedKernelPKfPfi,"ax",@progbits
	.align	128
        .global         _Z15coalescedKernelPKfPfi
        .type           _Z15coalescedKernelPKfPfi,@function
        .size           _Z15coalescedKernelPKfPfi,(.L_x_3 - _Z15coalescedKernelPKfPfi)
        .other          _Z15coalescedKernelPKfPfi,@"STO_CUDA_ENTRY STV_DEFAULT"
_Z15coalescedKernelPKfPfi:
.text._Z15coalescedKernelPKfPfi:
        /* <DEDUP_REMOVED lines=9> */
[----:B------:R-:W1:Y:S07]  /*0090*/  LDCU.64 UR4, c[0x0][0x358] ;  /* 0x00006b00ff0477ac */ /* 0x000e6e0008000a00 */
[----:B------:R-:W2:Y:S01]  /*00a0*/  LDC.64 R4, c[0x0][0x388] ;  /* 0x0000e200ff047b82 */ /* 0x000ea20000000a00 */
[----:B0-----:R-:W-:-:S06]  /*00b0*/  IMAD.WIDE R2, R7, 0x4, R2 ;  /* 0x0000000407027825 */ /* 0x001fcc00078e0202 */
[----:B-1----:R-:W3:Y:S01]  /*00c0*/  LDG.E R2, desc[UR4][R2.64] ;  /* 0x0000000402027981 */ /* 0x002ee2000c1e1900 */
[----:B--2---:R-:W-:-:S04]  /*00d0*/  IMAD.WIDE R4, R7, 0x4, R4 ;  /* 0x0000000407047825 */ /* 0x004fc800078e0204 */
[----:B---3--:R-:W-:-:S05]  /*00e0*/  FADD R7, R2, R2 ;  /* 0x0000000202077221 */ /* 0x008fca0000000000 */
[----:B------:R-:W-:Y:S01]  /*00f0*/  STG.E desc[UR4][R4.64], R7 ;  /* 0x0000000704007986 */ /* 0x000fe2000c101904 */
[----:B------:R-:W-:Y:S05]  /*0100*/  EXIT ;  /* 0x000000000000794d */ /* 0x000fea0003800000 */
.L_x_1:
        /* <DEDUP_REMOVED lines=15> */
.L_x_3:


//--------------------- .nv.shared.reserved.0     --------------------------
	.section	.nv.shared.reserved.0,"aw",@nobits
	.weak		__nv_reservedSMEM_offset_0_alias
	.size		__nv_reservedSMEM_offset_0_alias, 0, 64
	.other		__nv_reservedSMEM_offset_0_alias,@"STO_CUDA_RESERVED_SHARED STV_DEFAULT"
__nv_reservedSMEM_offset_0_alias:
	.zero		0
	.zero		64


//--------------------- .nv.constant0._Z18nonCoalescedKernelPKfPfi --------------------------
	.section	.nv.constant0._Z18nonCoalescedKernelPKfPfi,"a",@progbits
	.sectionflags	@""
	.align	4
.nv.constant0._Z18nonCoalescedKernelPKfPfi:
	.zero		916


//--------------------- .nv.constant0._Z15coalescedKernelPKfPfi --------------------------
	.section	.nv.constant0._Z15coalescedKernelPKfPfi,"a",@progbits
	.sectionflags	@""
	.align	4
.nv.constant0._Z15coalescedKernelPKfPfi:
	.zero		916


//--------------------- SYMBOLS --------------------------

	.type		.nv.reservedSmem.offset0,@object
	.size		.nv.reservedSmem.offset0,0x4
